	.headerflags	@"EF_CUDA_TEXMODE_UNIFIED EF_CUDA_64BIT_ADDRESS EF_CUDA_SM86 EF_CUDA_VIRTUAL_SM(EF_CUDA_SM86)"
	.elftype	@"ET_EXEC"


//--------------------- .nv.info                  --------------------------
	.section	.nv.info,"",@"SHT_CUDA_INFO"
	.align	4


	//----- nvinfo : EIATTR_REGCOUNT
	.align		4
        /*0000*/ 	.byte	0x04, 0x2f
        /*0002*/ 	.short	(.L_1 - .L_0)
	.align		4
.L_0:
        /*0004*/ 	.word	index@(triton_per_fused_add_2)
        /*0008*/ 	.word	0x00000013


	//----- nvinfo : EIATTR_FRAME_SIZE
	.align		4
.L_1:
        /*000c*/ 	.byte	0x04, 0x11
        /*000e*/ 	.short	(.L_3 - .L_2)
	.align		4
.L_2:
        /*0010*/ 	.word	index@(triton_per_fused_add_2)
        /*0014*/ 	.word	0x00000000


	//----- nvinfo : EIATTR_MIN_STACK_SIZE
	.align		4
.L_3:
        /*0018*/ 	.byte	0x04, 0x12
        /*001a*/ 	.short	(.L_5 - .L_4)
	.align		4
.L_4:
        /*001c*/ 	.word	index@(triton_per_fused_add_2)
        /*0020*/ 	.word	0x00000000
.L_5:


//--------------------- .nv.info.triton_per_fused_add_2 --------------------------
	.section	.nv.info.triton_per_fused_add_2,"",@"SHT_CUDA_INFO"
	.sectionflags	@""
	.align	4


	//----- nvinfo : EIATTR_CUDA_API_VERSION
	.align		4
        /*0000*/ 	.byte	0x04, 0x37
        /*0002*/ 	.short	(.L_7 - .L_6)
.L_6:
        /*0004*/ 	.word	0x00000080


	//----- nvinfo : EIATTR_SW2861232_WAR
	.align		4
.L_7:
        /*0008*/ 	.byte	0x01, 0x35
	.zero		2


	//----- nvinfo : EIATTR_PARAM_CBANK
	.align		4
        /*000c*/ 	.byte	0x04, 0x0a
        /*000e*/ 	.short	(.L_9 - .L_8)
	.align		4
.L_8:
        /*0010*/ 	.word	index@(.nv.constant0.triton_per_fused_add_2)
        /*0014*/ 	.short	0x0160
        /*0016*/ 	.short	0x0038


	//----- nvinfo : EIATTR_CBANK_PARAM_SIZE
	.align		4
.L_9:
        /*0018*/ 	.byte	0x03, 0x19
        /*001a*/ 	.short	0x0038


	//----- nvinfo : EIATTR_KPARAM_INFO
	.align		4
        /*001c*/ 	.byte	0x04, 0x17
        /*001e*/ 	.short	(.L_11 - .L_10)
.L_10:
        /*0020*/ 	.word	0x00000000
        /*0024*/ 	.short	0x0007
        /*0026*/ 	.short	0x0030
        /*0028*/ 	.byte	0x00, 0xf4, 0x21, 0x00


	//----- nvinfo : EIATTR_KPARAM_INFO
	.align		4
.L_11:
        /*002c*/ 	.byte	0x04, 0x17
        /*002e*/ 	.short	(.L_13 - .L_12)
.L_12:
        /*0030*/ 	.word	0x00000000
        /*0034*/ 	.short	0x0006
        /*0036*/ 	.short	0x0028
        /*0038*/ 	.byte	0x00, 0xf0, 0x11, 0x00


	//----- nvinfo : EIATTR_KPARAM_INFO
	.align		4
.L_13:
        /*003c*/ 	.byte	0x04, 0x17
        /*003e*/ 	.short	(.L_15 - .L_14)
.L_14:
        /*0040*/ 	.word	0x00000000
        /*0044*/ 	.short	0x0005
        /*0046*/ 	.short	0x0024
        /*0048*/ 	.byte	0x00, 0xf0, 0x11, 0x00


	//----- nvinfo : EIATTR_KPARAM_INFO
	.align		4
.L_15:
        /*004c*/ 	.byte	0x04, 0x17
        /*004e*/ 	.short	(.L_17 - .L_16)
.L_16:
        /*0050*/ 	.word	0x00000000
        /*0054*/ 	.short	0x0004
        /*0056*/ 	.short	0x0020
        /*0058*/ 	.byte	0x00, 0xf0, 0x11, 0x00


	//----- nvinfo : EIATTR_KPARAM_INFO
	.align		4
.L_17:
        /*005c*/ 	.byte	0x04, 0x17
        /*005e*/ 	.short	(.L_19 - .L_18)
.L_18:
        /*0060*/ 	.word	0x00000000
        /*0064*/ 	.short	0x0003
        /*0066*/ 	.short	0x0018
        /*0068*/ 	.byte	0x00, 0xf4, 0x21, 0x00


	//----- nvinfo : EIATTR_KPARAM_INFO
	.align		4
.L_19:
        /*006c*/ 	.byte	0x04, 0x17
        /*006e*/ 	.short	(.L_21 - .L_20)
.L_20:
        /*0070*/ 	.word	0x00000000
        /*0074*/ 	.short	0x0002
        /*0076*/ 	.short	0x0010
        /*0078*/ 	.byte	0x00, 0xf4, 0x21, 0x00


	//----- nvinfo : EIATTR_KPARAM_INFO
	.align		4
.L_21:
        /*007c*/ 	.byte	0x04, 0x17
        /*007e*/ 	.short	(.L_23 - .L_22)
.L_22:
        /*0080*/ 	.word	0x00000000
        /*0084*/ 	.short	0x0001
        /*0086*/ 	.short	0x0008
        /*0088*/ 	.byte	0x00, 0xf4, 0x21, 0x00


	//----- nvinfo : EIATTR_KPARAM_INFO
	.align		4
.L_23:
        /*008c*/ 	.byte	0x04, 0x17
        /*008e*/ 	.short	(.L_25 - .L_24)
.L_24:
        /*0090*/ 	.word	0x00000000
        /*0094*/ 	.short	0x0000
        /*0096*/ 	.short	0x0000
        /*0098*/ 	.byte	0x00, 0xf4, 0x21, 0x00


	//----- nvinfo : EIATTR_MAXREG_COUNT
	.align		4
.L_25:
        /*009c*/ 	.byte	0x03, 0x1b
        /*009e*/ 	.short	0x00ff


	//----- nvinfo : EIATTR_COOP_GROUP_MASK_REGIDS
	.align		4
        /*00a0*/ 	.byte	0x04, 0x29
        /*00a2*/ 	.short	(.L_27 - .L_26)


	//   ....[0]....
.L_26:
        /*00a4*/ 	.word	0xffffffff


	//   ....[1]....
        /*00a8*/ 	.word	0xffffffff


	//   ....[2]....
        /*00ac*/ 	.word	0xffffffff


	//   ....[3]....
        /*00b0*/ 	.word	0xffffffff


	//   ....[4]....
        /*00b4*/ 	.word	0xffffffff


	//   ....[5]....
        /*00b8*/ 	.word	0xffffffff


	//   ....[6]....
        /*00bc*/ 	.word	0xffffffff


	//   ....[7]....
        /*00c0*/ 	.word	0xffffffff


	//   ....[8]....
        /*00c4*/ 	.word	0xffffffff


	//   ....[9]....
        /*00c8*/ 	.word	0xffffffff


	//   ....[10]....
        /*00cc*/ 	.word	0xffffffff


	//   ....[11]....
        /*00d0*/ 	.word	0xffffffff


	//----- nvinfo : EIATTR_COOP_GROUP_INSTR_OFFSETS
	.align		4
.L_27:
        /*00d4*/ 	.byte	0x04, 0x28
        /*00d6*/ 	.short	(.L_29 - .L_28)


	//   ....[0]....
.L_28:
        /*00d8*/ 	.word	0x00000200


	//   ....[1]....
        /*00dc*/ 	.word	0x00000240


	//   ....[2]....
        /*00e0*/ 	.word	0x00000280


	//   ....[3]....
        /*00e4*/ 	.word	0x000002c0


	//   ....[4]....
        /*00e8*/ 	.word	0x00000310


	//   ....[5]....
        /*00ec*/ 	.word	0x00000390


	//   ....[6]....
        /*00f0*/ 	.word	0x000004b0


	//   ....[7]....
        /*00f4*/ 	.word	0x000004d0


	//   ....[8]....
        /*00f8*/ 	.word	0x000004f0


	//   ....[9]....
        /*00fc*/ 	.word	0x00000510


	//   ....[10]....
        /*0100*/ 	.word	0x00000540


	//   ....[11]....
        /*0104*/ 	.word	0x00000590


	//----- nvinfo : EIATTR_EXIT_INSTR_OFFSETS
	.align		4
.L_29:
        /*0108*/ 	.byte	0x04, 0x1c
        /*010a*/ 	.short	(.L_31 - .L_30)


	//   ....[0]....
.L_30:
        /*010c*/ 	.word	0x000005e0


	//   ....[1]....
        /*0110*/ 	.word	0x00000620


	//----- nvinfo : EIATTR_REQNTID
	.align		4
.L_31:
        /*0114*/ 	.byte	0x04, 0x10
        /*0116*/ 	.short	(.L_33 - .L_32)
.L_32:
        /*0118*/ 	.word	0x00000040
        /*011c*/ 	.word	0x00000001
        /*0120*/ 	.word	0x00000001
.L_33:


//--------------------- .nv.callgraph             --------------------------
	.section	.nv.callgraph,"",@"SHT_CUDA_CALLGRAPH"
	.align	4
	.sectionentsize	8
	.align		4
        /*0000*/ 	.word	0x00000000
	.align		4
        /*0004*/ 	.word	0xffffffff
	.align		4
        /*0008*/ 	.word	0x00000000
	.align		4
        /*000c*/ 	.word	0xfffffffe
	.align		4
        /*0010*/ 	.word	0x00000000
	.align		4
        /*0014*/ 	.word	0xfffffffd
	.align		4
        /*0018*/ 	.word	0x00000000
	.align		4
        /*001c*/ 	.word	0xfffffffc


//--------------------- .nv.rel.action            --------------------------
	.section	.nv.rel.action,"",@"SHT_CUDA_RELOCINFO"
	.align	8
	.sectionentsize	8
        /*0000*/ 	.byte	0x73, 0x00, 0x00, 0x00, 0x00, 0x00, 0x00, 0x00, 0x00, 0x00, 0x00, 0x11, 0x25, 0x00, 0x05, 0x36


//--------------------- .nv.constant0.triton_per_fused_add_2 --------------------------
	.section	.nv.constant0.triton_per_fused_add_2,"a",@progbits
	.sectionflags	@""
	.align	4
.nv.constant0.triton_per_fused_add_2:
	.zero		408


//--------------------- .text.triton_per_fused_add_2 --------------------------
	.section	.text.triton_per_fused_add_2,"ax",@progbits
	.sectionflags	@"SHF_BARRIERS=1"
	.sectioninfo	@"SHI_REGISTERS=19"
	.align	128
        .global         triton_per_fused_add_2
        .type           triton_per_fused_add_2,@function
        .size           triton_per_fused_add_2,(.L_x_1 - triton_per_fused_add_2)
        .other          triton_per_fused_add_2,@"STO_CUDA_ENTRY STV_DEFAULT"
triton_per_fused_add_2:
.text.triton_per_fused_add_2:
[----:B------:R-:W-:Y:S02]  /*0000*/  IMAD.MOV.U32 R1, RZ, RZ, c[0x0][0x28] ;  /* 0x00000a00ff017624 */ /* 0x000fe400078e00ff */
[----:B------:R-:W0:Y:S01]  /*0010*/  S2R R13, SR_CTAID.Y ;  /* 0x00000000000d7919 */ /* 0x000e220000002600 */
[----:B------:R-:W-:Y:S02]  /*0020*/  IMAD.MOV.U32 R15, RZ, RZ, 0x4 ;  /* 0x00000004ff0f7424 */ /* 0x000fe400078e00ff */
[----:B------:R-:W-:Y:S01]  /*0030*/  IMAD.MOV.U32 R8, RZ, RZ, RZ ;  /* 0x000000ffff087224 */ /* 0x000fe200078e00ff */
[----:B------:R-:W1:Y:S01]  /*0040*/  S2R R14, SR_CTAID.X ;  /* 0x00000000000e7919 */ /* 0x000e620000002500 */
[----:B------:R-:W-:-:S03]  /*0050*/  IMAD.MOV.U32 R11, RZ, RZ, RZ ;  /* 0x000000ffff0b7224 */ /* 0x000fc600078e00ff */
[----:B------:R-:W2:Y:S01]  /*0060*/  S2R R16, SR_TID.X ;  /* 0x0000000000107919 */ /* 0x000ea20000002100 */
[----:B0-----:R-:W-:-:S04]  /*0070*/  ISETP.GE.U32.AND P0, PT, R13, 0x8, PT ;  /* 0x000000080d00780c */ /* 0x001fc80003f06070 */
[C---:B-1----:R-:W-:Y:S01]  /*0080*/  ISETP.LT.U32.AND P0, PT, R14.reuse, 0x40, !P0 ;  /* 0x000000400e00780c */ /* 0x042fe20004701070 */
[----:B------:R-:W-:Y:S01]  /*0090*/  IMAD R3, R14, 0x200, R13 ;  /* 0x000002000e037824 */ /* 0x000fe200078e020d */
[----:B--2---:R-:W-:-:S05]  /*00a0*/  LOP3.LUT R0, R16, 0x3f, RZ, 0xc0, !PT ;  /* 0x0000003f10007812 */ /* 0x004fca00078ec0ff */
[----:B------:R-:W-:Y:S02]  /*00b0*/  IMAD R2, R14, 0x40, R0 ;  /* 0x000000400e027824 */ /* 0x000fe400078e0200 */
[----:B------:R-:W-:-:S04]  /*00c0*/  IMAD R9, R0, 0x8, R3 ;  /* 0x0000000800097824 */ /* 0x000fc800078e0203 */
[----:B------:R-:W-:Y:S02]  /*00d0*/  @P0 IMAD.MOV.U32 R4, RZ, RZ, 0x0 ;  /* 0x00000000ff040424 */ /* 0x000fe400078e00ff */
[----:B------:R-:W-:Y:S02]  /*00e0*/  @P0 IMAD.MOV.U32 R5, RZ, RZ, 0x14f00000 ;  /* 0x14f00000ff050424 */ /* 0x000fe400078e00ff */
[----:B------:R-:W-:Y:S01]  /*00f0*/  @P0 IMAD.MOV.U32 R6, RZ, RZ, 0x0 ;  /* 0x00000000ff060424 */ /* 0x000fe200078e00ff */
[----:B------:R0:W1:Y:S01]  /*0100*/  @P0 R2UR UR4, R4 ;  /* 0x00000000040403c2 */ /* 0x00006200000e0000 */
[----:B------:R-:W-:Y:S02]  /*0110*/  @P0 IMAD.MOV.U32 R7, RZ, RZ, 0x14f00000 ;  /* 0x14f00000ff070424 */ /* 0x000fe400078e00ff */
[----:B------:R-:W-:-:S04]  /*0120*/  IMAD R2, R13, 0x1000, R2 ;  /* 0x000010000d027824 */ /* 0x000fc800078e0202 */
[-C--:B------:R-:W-:Y:S01]  /*0130*/  IMAD.WIDE R2, R2, R15.reuse, c[0x0][0x160] ;  /* 0x0000580002027625 */ /* 0x080fe200078e020f */
[----:B------:R0:W1:Y:S08]  /*0140*/  @P0 R2UR UR5, R5 ;  /* 0x00000000050503c2 */ /* 0x00007000000e0000 */
[----:B------:R-:W2:Y:S01]  /*0150*/  @P0 R2UR UR6, R6 ;  /* 0x00000000060603c2 */ /* 0x000ea200000e0000 */
[----:B0-----:R-:W-:-:S07]  /*0160*/  IMAD.WIDE R4, R9, R15, c[0x0][0x168] ;  /* 0x00005a0009047625 */ /* 0x001fce00078e020f */
[----:B------:R-:W2:Y:S01]  /*0170*/  @P0 R2UR UR7, R7 ;  /* 0x00000000070703c2 */ /* 0x000ea200000e0000 */
[----:B-1----:R0:W3:Y:S04]  /*0180*/  @P0 LDG.E.EL R8, desc[UR4][R2.64] ;  /* 0x0000000402080981 */ /* 0x0020e8200c2e1900 */
[----:B--2---:R1:W3:Y:S01]  /*0190*/  @P0 LDG.E.EL R11, desc[UR6][R4.64] ;  /* 0x00000006040b0981 */ /* 0x0042e2200c2e1900 */
[----:B0-----:R-:W-:Y:S01]  /*01a0*/  SHF.R.U32.HI R2, RZ, 0x3, R16 ;  /* 0x00000003ff027819 */ /* 0x001fe20000011610 */
[----:B------:R-:W-:-:S03]  /*01b0*/  ULDC.64 UR4, c[0x0][0x118] ;  /* 0x0000460000047ab9 */ /* 0x000fc60000000a00 */
[----:B-1----:R-:W-:Y:S01]  /*01c0*/  LOP3.LUT R5, R2, 0x4, RZ, 0xc0, !PT ;  /* 0x0000000402057812 */ /* 0x002fe200078ec0ff */
[----:B---3--:R-:W-:-:S05]  /*01d0*/  FADD R8, R11, R8 ;  /* 0x000000080b087221 */ /* 0x008fca0000000000 */
[----:B------:R-:W-:-:S04]  /*01e0*/  FSEL R6, R8, -INF , P0 ;  /* 0xff80000008067808 */ /* 0x000fc80000000000 */
[C---:B------:R-:W-:Y:S01]  /*01f0*/  FSETP.NAN.AND P2, PT, R6.reuse, R6, PT ;  /* 0x000000060600720b */ /* 0x040fe20003f48000 */
[----:B------:R-:W0:Y:S02]  /*0200*/  SHFL.BFLY PT, R7, R6, 0x10, 0x1f ;  /* 0x0e001f0006077f89 */ /* 0x000e2400000e0000 */
[----:B0-----:R-:W-:-:S13]  /*0210*/  FSETP.GT.AND P1, PT, R6, R7, PT ;  /* 0x000000070600720b */ /* 0x001fda0003f24000 */
[----:B------:R-:W-:-:S04]  /*0220*/  @!P1 FSEL R6, R6, R7, P2 ;  /* 0x0000000706069208 */ /* 0x000fc80001000000 */
        /* <DEDUP_REMOVED lines=11> */
[----:B------:R-:W-:Y:S02]  /*02e0*/  @!P1 FSEL R6, R6, R3, P2 ;  /* 0x0000000306069208 */ /* 0x000fe40001000000 */
[----:B------:R-:W-:Y:S02]  /*02f0*/  LOP3.LUT P2, RZ, R16, 0x1f, RZ, 0xc0, !PT ;  /* 0x0000001f10ff7812 */ /* 0x000fe4000784c0ff */
[----:B------:R-:W-:Y:S01]  /*0300*/  FSETP.NAN.AND P4, PT, R6, R6, PT ;  /* 0x000000060600720b */ /* 0x000fe20003f88000 */
[----:B------:R-:W0:Y:S01]  /*0310*/  SHFL.BFLY PT, R3, R6, 0x1, 0x1f ;  /* 0x0c201f0006037f89 */ /* 0x000e2200000e0000 */
[----:B------:R-:W-:Y:S02]  /*0320*/  ISETP.GE.U32.AND P1, PT, R16, 0x2, PT ;  /* 0x000000021000780c */ /* 0x000fe40003f26070 */
[----:B0-----:R-:W-:-:S13]  /*0330*/  FSETP.GT.AND P3, PT, R6, R3, PT ;  /* 0x000000030600720b */ /* 0x001fda0003f64000 */
[----:B------:R-:W-:Y:S02]  /*0340*/  @!P3 SEL R6, R6, R3, P4 ;  /* 0x000000030606b207 */ /* 0x000fe40002000000 */
[----:B------:R-:W-:-:S03]  /*0350*/  ISETP.NE.AND P3, PT, R16, RZ, PT ;  /* 0x000000ff1000720c */ /* 0x000fc60003f65270 */
[----:B------:R-:W-:Y:S04]  /*0360*/  @!P2 STS [R5], R6 ;  /* 0x000000060500a388 */ /* 0x000fe80000000800 */
[----:B------:R-:W-:Y:S06]  /*0370*/  BAR.SYNC.DEFER_BLOCKING 0x0 ;  /* 0x0000000000007b1d */ /* 0x000fec0000010000 */
[----:B------:R-:W0:Y:S04]  /*0380*/  @!P1 LDS R10, [R16.X4] ;  /* 0x00000000100a9984 */ /* 0x000e280000004800 */
[----:B0-----:R-:W0:Y:S01]  /*0390*/  SHFL.BFLY PT, R3, R10, 0x1, 0x1f ;  /* 0x0c201f000a037f89 */ /* 0x001e2200000e0000 */
[----:B------:R-:W-:-:S02]  /*03a0*/  FSETP.NAN.AND P5, PT, R10, R10, PT ;  /* 0x0000000a0a00720b */ /* 0x000fc40003fa8000 */
[----:B0-----:R-:W-:-:S04]  /*03b0*/  FSETP.GT.AND P4, PT, R10, R3, PT ;  /* 0x000000030a00720b */ /* 0x001fc80003f84000 */
[----:B------:R-:W-:-:S04]  /*03c0*/  SEL R3, R10, R3, P4 ;  /* 0x000000030a037207 */ /* 0x000fc80002000000 */
[----:B------:R-:W-:-:S05]  /*03d0*/  SEL R3, R10, R3, P5 ;  /* 0x000000030a037207 */ /* 0x000fca0002800000 */
[----:B------:R-:W-:Y:S04]  /*03e0*/  @!P3 STS [R16.X4], R3 ;  /* 0x000000031000b388 */ /* 0x000fe80000004800 */
[----:B------:R-:W-:Y:S06]  /*03f0*/  BAR.SYNC.DEFER_BLOCKING 0x0 ;  /* 0x0000000000007b1d */ /* 0x000fec0000010000 */
[----:B------:R-:W0:Y:S02]  /*0400*/  LDS R7, [RZ] ;  /* 0x00000000ff077984 */ /* 0x000e240000000800 */
[----:B0-----:R-:W-:-:S04]  /*0410*/  FADD R2, R8, -R7 ;  /* 0x8000000708027221 */ /* 0x001fc80000000000 */
[----:B------:R-:W-:Y:S01]  /*0420*/  FMUL R2, R2, 1.4426950216293334961 ;  /* 0x3fb8aa3b02027820 */ /* 0x000fe20000400000 */
[----:B------:R-:W-:Y:S04]  /*0430*/  BAR.SYNC.DEFER_BLOCKING 0x0 ;  /* 0x0000000000007b1d */ /* 0x000fe80000010000 */
[----:B------:R-:W-:-:S13]  /*0440*/  FSETP.GEU.AND P4, PT, R2, -126, PT ;  /* 0xc2fc00000200780b */ /* 0x000fda0003f8e000 */
[----:B------:R-:W-:-:S04]  /*0450*/  @!P4 FMUL R2, R2, 0.5 ;  /* 0x3f0000000202c820 */ /* 0x000fc80000400000 */
[----:B------:R-:W0:Y:S02]  /*0460*/  MUFU.EX2 R4, R2 ;  /* 0x0000000200047308 */ /* 0x000e240000000800 */
[----:B0-----:R-:W-:-:S05]  /*0470*/  @!P4 FMUL R4, R4, R4 ;  /* 0x000000040404c220 */ /* 0x001fca0000400000 */
[----:B------:R-:W-:Y:S02]  /*0480*/  FSEL R4, R4, RZ, P0 ;  /* 0x000000ff04047208 */ /* 0x000fe40000000000 */
[----:B------:R-:W-:Y:S01]  /*0490*/  ISETP.EQ.AND P0, PT, R0, RZ, P0 ;  /* 0x000000ff0000720c */ /* 0x000fe20000702270 */
[----:B------:R-:W-:Y:S02]  /*04a0*/  IMAD R0, R13, 0x40, R14 ;  /* 0x000000400d007824 */ /* 0x000fe400078e020e */
[----:B------:R-:W0:Y:S02]  /*04b0*/  SHFL.BFLY PT, R9, R4, 0x10, 0x1f ;  /* 0x0e001f0004097f89 */ /* 0x000e2400000e0000 */
[----:B0-----:R-:W-:-:S05]  /*04c0*/  FADD R9, R4, R9 ;  /* 0x0000000904097221 */ /* 0x001fca0000000000 */
[----:B------:R-:W0:Y:S02]  /*04d0*/  SHFL.BFLY PT, R6, R9, 0x8, 0x1f ;  /* 0x0d001f0009067f89 */ /* 0x000e2400000e0000 */
[----:B0-----:R-:W-:-:S05]  /*04e0*/  FADD R6, R9, R6 ;  /* 0x0000000609067221 */ /* 0x001fca0000000000 */
[----:B------:R-:W0:Y:S02]  /*04f0*/  SHFL.BFLY PT, R3, R6, 0x4, 0x1f ;  /* 0x0c801f0006037f89 */ /* 0x000e2400000e0000 */
[----:B0-----:R-:W-:-:S05]  /*0500*/  FADD R3, R6, R3 ;  /* 0x0000000306037221 */ /* 0x001fca0000000000 */
[----:B------:R-:W0:Y:S02]  /*0510*/  SHFL.BFLY PT, R8, R3, 0x2, 0x1f ;  /* 0x0c401f0003087f89 */ /* 0x000e2400000e0000 */
[----:B0-----:R-:W-:Y:S01]  /*0520*/  FADD R8, R3, R8 ;  /* 0x0000000803087221 */ /* 0x001fe20000000000 */
[----:B------:R-:W-:-:S04]  /*0530*/  IMAD.WIDE R2, R0, R15, c[0x0][0x170] ;  /* 0x00005c0000027625 */ /* 0x000fc800078e020f */
[----:B------:R-:W0:Y:S02]  /*0540*/  SHFL.BFLY PT, R11, R8, 0x1, 0x1f ;  /* 0x0c201f00080b7f89 */ /* 0x000e2400000e0000 */
[----:B0-----:R-:W-:-:S05]  /*0550*/  FADD R10, R8, R11 ;  /* 0x0000000b080a7221 */ /* 0x001fca0000000000 */
[----:B------:R-:W-:Y:S04]  /*0560*/  @!P2 STS [R5], R10 ;  /* 0x0000000a0500a388 */ /* 0x000fe80000000800 */
[----:B------:R-:W-:Y:S06]  /*0570*/  BAR.SYNC.DEFER_BLOCKING 0x0 ;  /* 0x0000000000007b1d */ /* 0x000fec0000010000 */
[----:B------:R-:W0:Y:S04]  /*0580*/  @!P1 LDS R12, [R16.X4] ;  /* 0x00000000100c9984 */ /* 0x000e280000004800 */
[----:B0-----:R-:W0:Y:S02]  /*0590*/  SHFL.BFLY PT, R9, R12, 0x1, 0x1f ;  /* 0x0c201f000c097f89 */ /* 0x001e2400000e0000 */
[----:B0-----:R-:W-:-:S05]  /*05a0*/  FADD R9, R12, R9 ;  /* 0x000000090c097221 */ /* 0x001fca0000000000 */
[----:B------:R0:W-:Y:S04]  /*05b0*/  @!P3 STS [R16.X4], R9 ;  /* 0x000000091000b388 */ /* 0x0001e80000004800 */
[----:B------:R-:W-:Y:S06]  /*05c0*/  BAR.SYNC.DEFER_BLOCKING 0x0 ;  /* 0x0000000000007b1d */ /* 0x000fec0000010000 */
[----:B------:R0:W-:Y:S01]  /*05d0*/  @P0 STG.E [R2.64], R7 ;  /* 0x0000000702000986 */ /* 0x0001e2000c101904 */
[----:B------:R-:W-:Y:S05]  /*05e0*/  @!P0 EXIT ;  /* 0x000000000000894d */ /* 0x000fea0003800000 */
[----:B------:R-:W1:Y:S01]  /*05f0*/  LDS R5, [RZ] ;  /* 0x00000000ff057984 */ /* 0x000e620000000800 */
[----:B0-----:R-:W-:-:S05]  /*0600*/  IMAD.WIDE R2, R0, R15, c[0x0][0x178] ;  /* 0x00005e0000027625 */ /* 0x001fca00078e020f */
[----:B-1----:R-:W-:Y:S01]  /*0610*/  STG.E [R2.64], R5 ;  /* 0x0000000502007986 */ /* 0x002fe2000c101904 */
[----:B------:R-:W-:Y:S05]  /*0620*/  EXIT ;  /* 0x000000000000794d */ /* 0x000fea0003800000 */
.L_x_0:
[----:B------:R-:W-:-:S00]  /*0630*/  BRA `(.L_x_0) ;  /* 0xfffffff000007947 */ /* 0x000fc0000383ffff */
[----:B------:R-:W-:-:S00]  /*0640*/  NOP ;  /* 0x0000000000007918 */ /* 0x000fc00000000000 */
        /* <DEDUP_REMOVED lines=11> */
.L_x_1:


//--------------------- .nv.shared.triton_per_fused_add_2 --------------------------
	.section	.nv.shared.triton_per_fused_add_2,"aw",@nobits
	.sectionflags	@""
	.align	16
